	.headerflags	@"EF_CUDA_TEXMODE_UNIFIED EF_CUDA_64BIT_ADDRESS EF_CUDA_ACCELERATORS EF_CUDA_SM90 EF_CUDA_VIRTUAL_SM(EF_CUDA_SM90)"
	.elftype	@"ET_EXEC"


//--------------------- .nv.info                  --------------------------
	.section	.nv.info,"",@"SHT_CUDA_INFO"
	.align	4


	//----- nvinfo : EIATTR_REGCOUNT
	.align		4
        /*0000*/ 	.byte	0x04, 0x2f
        /*0002*/ 	.short	(.L_1 - .L_0)
	.align		4
.L_0:
        /*0004*/ 	.word	index@(triton_poi_fused_mul_sigmoid_4)
        /*0008*/ 	.word	0x0000000e


	//----- nvinfo : EIATTR_MIN_STACK_SIZE
	.align		4
.L_1:
        /*000c*/ 	.byte	0x04, 0x12
        /*000e*/ 	.short	(.L_3 - .L_2)
	.align		4
.L_2:
        /*0010*/ 	.word	index@(triton_poi_fused_mul_sigmoid_4)
        /*0014*/ 	.word	0x00000000


	//----- nvinfo : EIATTR_FRAME_SIZE
	.align		4
.L_3:
        /*0018*/ 	.byte	0x04, 0x11
        /*001a*/ 	.short	(.L_5 - .L_4)
	.align		4
.L_4:
        /*001c*/ 	.word	index@(triton_poi_fused_mul_sigmoid_4)
        /*0020*/ 	.word	0x00000000


	//----- nvinfo : EIATTR_MIN_STACK_SIZE
	.align		4
.L_5:
        /*0024*/ 	.byte	0x04, 0x12
        /*0026*/ 	.short	(.L_7 - .L_6)
	.align		4
.L_6:
        /*0028*/ 	.word	index@(triton_poi_fused_mul_sigmoid_4)
        /*002c*/ 	.word	0x00000000
.L_7:


//--------------------- .nv.info.triton_poi_fused_mul_sigmoid_4 --------------------------
	.section	.nv.info.triton_poi_fused_mul_sigmoid_4,"",@"SHT_CUDA_INFO"
	.sectionflags	@""
	.align	4


	//----- nvinfo : EIATTR_CUDA_API_VERSION
	.align		4
        /*0000*/ 	.byte	0x04, 0x37
        /*0002*/ 	.short	(.L_9 - .L_8)
.L_8:
        /*0004*/ 	.word	0x0000007c


	//----- nvinfo : EIATTR_KPARAM_INFO
	.align		4
.L_9:
        /*0008*/ 	.byte	0x04, 0x17
        /*000a*/ 	.short	(.L_11 - .L_10)
.L_10:
        /*000c*/ 	.word	0x00000000
        /*0010*/ 	.short	0x0004
        /*0012*/ 	.short	0x0020
        /*0014*/ 	.byte	0x00, 0xf0, 0x11, 0x00


	//----- nvinfo : EIATTR_KPARAM_INFO
	.align		4
.L_11:
        /*0018*/ 	.byte	0x04, 0x17
        /*001a*/ 	.short	(.L_13 - .L_12)
.L_12:
        /*001c*/ 	.word	0x00000000
        /*0020*/ 	.short	0x0003
        /*0022*/ 	.short	0x0018
        /*0024*/ 	.byte	0x00, 0xf4, 0x21, 0x00


	//----- nvinfo : EIATTR_KPARAM_INFO
	.align		4
.L_13:
        /*0028*/ 	.byte	0x04, 0x17
        /*002a*/ 	.short	(.L_15 - .L_14)
.L_14:
        /*002c*/ 	.word	0x00000000
        /*0030*/ 	.short	0x0002
        /*0032*/ 	.short	0x0010
        /*0034*/ 	.byte	0x00, 0xf4, 0x21, 0x00


	//----- nvinfo : EIATTR_KPARAM_INFO
	.align		4
.L_15:
        /*0038*/ 	.byte	0x04, 0x17
        /*003a*/ 	.short	(.L_17 - .L_16)
.L_16:
        /*003c*/ 	.word	0x00000000
        /*0040*/ 	.short	0x0001
        /*0042*/ 	.short	0x0008
        /*0044*/ 	.byte	0x00, 0xf4, 0x21, 0x00


	//----- nvinfo : EIATTR_KPARAM_INFO
	.align		4
.L_17:
        /*0048*/ 	.byte	0x04, 0x17
        /*004a*/ 	.short	(.L_19 - .L_18)
.L_18:
        /*004c*/ 	.word	0x00000000
        /*0050*/ 	.short	0x0000
        /*0052*/ 	.short	0x0000
        /*0054*/ 	.byte	0x00, 0xf4, 0x21, 0x00


	//----- nvinfo : EIATTR_SPARSE_MMA_MASK
	.align		4
.L_19:
        /*0058*/ 	.byte	0x03, 0x50
        /*005a*/ 	.short	0x0000


	//----- nvinfo : EIATTR_MAXREG_COUNT
	.align		4
        /*005c*/ 	.byte	0x03, 0x1b
        /*005e*/ 	.short	0x00ff


	//----- nvinfo : EIATTR_EXIT_INSTR_OFFSETS
	.align		4
        /*0060*/ 	.byte	0x04, 0x1c
        /*0062*/ 	.short	(.L_21 - .L_20)


	//   ....[0]....
.L_20:
        /*0064*/ 	.word	0x000002d0


	//   ....[1]....
        /*0068*/ 	.word	0x000002f0


	//----- nvinfo : EIATTR_REQNTID
	.align		4
.L_21:
        /*006c*/ 	.byte	0x04, 0x10
        /*006e*/ 	.short	(.L_23 - .L_22)
.L_22:
        /*0070*/ 	.word	0x00000080
        /*0074*/ 	.word	0x00000001
        /*0078*/ 	.word	0x00000001


	//----- nvinfo : EIATTR_CBANK_PARAM_SIZE
	.align		4
.L_23:
        /*007c*/ 	.byte	0x03, 0x19
        /*007e*/ 	.short	0x0024


	//----- nvinfo : EIATTR_PARAM_CBANK
	.align		4
        /*0080*/ 	.byte	0x04, 0x0a
        /*0082*/ 	.short	(.L_25 - .L_24)
	.align		4
.L_24:
        /*0084*/ 	.word	index@(.nv.constant0.triton_poi_fused_mul_sigmoid_4)
        /*0088*/ 	.short	0x0210
        /*008a*/ 	.short	0x0024


	//----- nvinfo : EIATTR_SW_WAR
	.align		4
.L_25:
        /*008c*/ 	.byte	0x04, 0x36
        /*008e*/ 	.short	(.L_27 - .L_26)
.L_26:
        /*0090*/ 	.word	0x00000008
.L_27:


//--------------------- .nv.callgraph             --------------------------
	.section	.nv.callgraph,"",@"SHT_CUDA_CALLGRAPH"
	.align	4
	.sectionentsize	8
	.align		4
        /*0000*/ 	.word	0x00000000
	.align		4
        /*0004*/ 	.word	0xffffffff
	.align		4
        /*0008*/ 	.word	0x00000000
	.align		4
        /*000c*/ 	.word	0xfffffffe
	.align		4
        /*0010*/ 	.word	0x00000000
	.align		4
        /*0014*/ 	.word	0xfffffffd
	.align		4
        /*0018*/ 	.word	0x00000000
	.align		4
        /*001c*/ 	.word	0xfffffffc


//--------------------- .text.triton_poi_fused_mul_sigmoid_4 --------------------------
	.section	.text.triton_poi_fused_mul_sigmoid_4,"ax",@progbits
	.align	128
        .global         triton_poi_fused_mul_sigmoid_4
        .type           triton_poi_fused_mul_sigmoid_4,@function
        .size           triton_poi_fused_mul_sigmoid_4,(.L_x_1 - triton_poi_fused_mul_sigmoid_4)
        .other          triton_poi_fused_mul_sigmoid_4,@"STO_CUDA_ENTRY STV_DEFAULT"
triton_poi_fused_mul_sigmoid_4:
.text.triton_poi_fused_mul_sigmoid_4:
[----:B------:R-:W0:Y:S02]  /*0000*/  LDC R1, c[0x0][0x28] ;  /* 0x00000a00ff017b82 */ /* 0x000e240000000800 */
[----:B------:R-:W1:Y:S01]  /*0010*/  S2R R0, SR_TID.X ;  /* 0x0000000000007919 */ /* 0x000e620000002100 */
[----:B------:R-:W2:Y:S01]  /*0020*/  LDC.64 R6, c[0x0][0x220] ;  /* 0x00008800ff067b82 */ /* 0x000ea20000000a00 */
[----:B------:R-:W-:Y:S01]  /*0030*/  HFMA2.MMA R10, -RZ, RZ, 0, 0 ;  /* 0x00000000ff0a7435 */ /* 0x000fe200000001ff */
[----:B------:R-:W-:Y:S01]  /*0040*/  ULDC.64 UR4, c[0x0][0x208] ;  /* 0x0000820000047ab9 */ /* 0x000fe20000000a00 */
[----:B------:R-:W3:Y:S01]  /*0050*/  S2R R3, SR_CTAID.X ;  /* 0x0000000000037919 */ /* 0x000ee20000002500 */
[----:B-1----:R-:W-:Y:S02]  /*0060*/  LOP3.LUT R0, R0, 0x7f, RZ, 0xc0, !PT ;  /* 0x0000007f00007812 */ /* 0x002fe400078ec0ff */
[----:B---3--:R-:W-:-:S03]  /*0070*/  SHF.R.S32.HI R5, RZ, 0x18, R3 ;  /* 0x00000018ff057819 */ /* 0x008fc60000011403 */
[----:B------:R-:W-:Y:S01]  /*0080*/  IMAD R0, R3, 0x80, R0 ;  /* 0x0000008003007824 */ /* 0x000fe200078e0200 */
[----:B------:R-:W-:-:S04]  /*0090*/  SGXT R5, R5, 0x1 ;  /* 0x000000010505781a */ /* 0x000fc80000000200 */
[----:B------:R-:W-:Y:S02]  /*00a0*/  SHF.R.S32.HI R3, RZ, 0x1f, R0 ;  /* 0x0000001fff037819 */ /* 0x000fe40000011400 */
[-C--:B------:R-:W-:Y:S02]  /*00b0*/  LEA.HI R5, R5, R0.reuse, RZ, 0x6 ;  /* 0x0000000005057211 */ /* 0x080fe400078f30ff */
[----:B------:R-:W-:Y:S02]  /*00c0*/  LEA.HI R8, R3, R0, RZ, 0x4 ;  /* 0x0000000003087211 */ /* 0x000fe400078f20ff */
[----:B------:R-:W-:Y:S02]  /*00d0*/  SHF.R.S32.HI R2, RZ, 0x6, R5 ;  /* 0x00000006ff027819 */ /* 0x000fe40000011405 */
[----:B------:R-:W-:Y:S01]  /*00e0*/  LOP3.LUT R3, R8, 0xfffffff0, RZ, 0xc0, !PT ;  /* 0xfffffff008037812 */ /* 0x000fe200078ec0ff */
[----:B------:R-:W1:Y:S01]  /*00f0*/  LDC.64 R4, c[0x0][0x218] ;  /* 0x00008600ff047b82 */ /* 0x000e620000000a00 */
[----:B------:R-:W-:-:S02]  /*0100*/  ISETP.GE.AND P0, PT, R0, 0x100, PT ;  /* 0x000001000000780c */ /* 0x000fc40003f06270 */
[----:B------:R-:W-:-:S05]  /*0110*/  IADD3 R3, R0, -R3, RZ ;  /* 0x8000000300037210 */ /* 0x000fca0007ffe0ff */
[----:B------:R-:W-:-:S04]  /*0120*/  IMAD R3, R2, 0x10, R3 ;  /* 0x0000001002037824 */ /* 0x000fc800078e0203 */
[----:B--2---:R-:W-:Y:S02]  /*0130*/  IMAD.WIDE R6, R3, 0x4, R6 ;  /* 0x0000000403067825 */ /* 0x004fe400078e0206 */
[----:B------:R-:W2:Y:S03]  /*0140*/  LDC.64 R2, c[0x0][0x210] ;  /* 0x00008400ff027b82 */ /* 0x000ea60000000a00 */
[----:B------:R-:W3:Y:S01]  /*0150*/  @!P0 LDG.E.EL R10, desc[UR4][R6.64] ;  /* 0x00000004060a8981 */ /* 0x000ee2000c2e1900 */
[----:B------:R-:W-:-:S05]  /*0160*/  SHF.R.S32.HI R9, RZ, 0x4, R8 ;  /* 0x00000004ff097819 */ /* 0x000fca0000011408 */
[----:B-1----:R-:W-:Y:S01]  /*0170*/  IMAD.WIDE R4, R9, 0x4, R4 ;  /* 0x0000000409047825 */ /* 0x002fe200078e0204 */
[----:B------:R-:W-:-:S06]  /*0180*/  CS2R R8, SRZ ;  /* 0x0000000000087805 */ /* 0x000fcc000001ff00 */
[----:B------:R-:W4:Y:S01]  /*0190*/  @!P0 LDG.E.EL R9, desc[UR4][R4.64] ;  /* 0x0000000404098981 */ /* 0x000f22000c2e1900 */
[----:B--2---:R-:W-:-:S05]  /*01a0*/  IMAD.WIDE R2, R0, 0x4, R2 ;  /* 0x0000000400027825 */ /* 0x004fca00078e0202 */
[----:B------:R1:W4:Y:S02]  /*01b0*/  @!P0 LDG.E R8, desc[UR4][R2.64] ;  /* 0x0000000402088981 */ /* 0x000324000c1e1900 */
[----:B-1----:R-:W-:Y:S02]  /*01c0*/  IMAD.MOV.U32 R2, RZ, RZ, 0x3e800000 ;  /* 0x3e800000ff027424 */ /* 0x002fe400078e00ff */
[----:B---3--:R-:W-:-:S04]  /*01d0*/  FADD R10, RZ, -R10 ;  /* 0x8000000aff0a7221 */ /* 0x008fc80000000000 */
[----:B------:R-:W-:-:S05]  /*01e0*/  FMUL R10, R10, 1.4426950216293334961 ;  /* 0x3fb8aa3b0a0a7820 */ /* 0x000fca0000400000 */
[----:B------:R-:W-:-:S13]  /*01f0*/  FSETP.GEU.AND P1, PT, R10, -126, PT ;  /* 0xc2fc00000a00780b */ /* 0x000fda0003f2e000 */
[----:B------:R-:W-:-:S04]  /*0200*/  @!P1 FMUL R10, R10, 0.5 ;  /* 0x3f0000000a0a9820 */ /* 0x000fc80000400000 */
[----:B------:R-:W1:Y:S02]  /*0210*/  MUFU.EX2 R6, R10 ;  /* 0x0000000a00067308 */ /* 0x000e640000000800 */
[----:B-1----:R-:W-:-:S04]  /*0220*/  @!P1 FMUL R6, R6, R6 ;  /* 0x0000000606069220 */ /* 0x002fc80000400000 */
[----:B------:R-:W-:Y:S02]  /*0230*/  FADD R11, R6, 1 ;  /* 0x3f800000060b7421 */ /* 0x000fe40000000000 */
[----:B------:R-:W1:Y:S03]  /*0240*/  LDC.64 R6, c[0x0][0x228] ;  /* 0x00008a00ff067b82 */ /* 0x000e660000000a00 */
[----:B------:R-:W-:-:S13]  /*0250*/  FSETP.GT.AND P1, PT, R11, 8.50705917302346158658e+37, PT ;  /* 0x7e8000000b00780b */ /* 0x000fda0003f24000 */
[----:B------:R-:W-:-:S06]  /*0260*/  @P1 FMUL R11, R11, 0.25 ;  /* 0x3e8000000b0b1820 */ /* 0x000fcc0000400000 */
[----:B------:R-:W2:Y:S01]  /*0270*/  MUFU.RCP R11, R11 ;  /* 0x0000000b000b7308 */ /* 0x000ea20000001000 */
[----:B------:R-:W-:Y:S01]  /*0280*/  FSEL R2, R2, 1, P1 ;  /* 0x3f80000002027808 */ /* 0x000fe20000800000 */
[----:B----4-:R-:W-:-:S04]  /*0290*/  FMUL R8, R9, R8 ;  /* 0x0000000809087220 */ /* 0x010fc80000400000 */
[----:B--2---:R-:W-:Y:S01]  /*02a0*/  FMUL R5, R11, R2 ;  /* 0x000000020b057220 */ /* 0x004fe20000400000 */
[----:B-1----:R-:W-:-:S04]  /*02b0*/  IMAD.WIDE R2, R0, 0x4, R6 ;  /* 0x0000000400027825 */ /* 0x002fc800078e0206 */
[----:B------:R-:W-:Y:S01]  /*02c0*/  FMUL R5, R8, R5 ;  /* 0x0000000508057220 */ /* 0x000fe20000400000 */
[----:B------:R-:W-:Y:S06]  /*02d0*/  @P0 EXIT ;  /* 0x000000000000094d */ /* 0x000fec0003800000 */
[----:B------:R-:W-:Y:S01]  /*02e0*/  STG.E desc[UR4][R2.64], R5 ;  /* 0x0000000502007986 */ /* 0x000fe2000c101904 */
[----:B------:R-:W-:Y:S05]  /*02f0*/  EXIT ;  /* 0x000000000000794d */ /* 0x000fea0003800000 */
.L_x_0:
[----:B------:R-:W-:-:S00]  /*0300*/  BRA `(.L_x_0) ;  /* 0xfffffffc00fc7947 */ /* 0x000fc0000383ffff */
[----:B------:R-:W-:-:S00]  /*0310*/  NOP ;  /* 0x0000000000007918 */ /* 0x000fc00000000000 */
        /* <DEDUP_REMOVED lines=14> */
.L_x_1:


//--------------------- .nv.constant0.triton_poi_fused_mul_sigmoid_4 --------------------------
	.section	.nv.constant0.triton_poi_fused_mul_sigmoid_4,"a",@progbits
	.sectionflags	@""
	.align	4
.nv.constant0.triton_poi_fused_mul_sigmoid_4:
	.zero		564
